	.headerflags	@"EF_CUDA_TEXMODE_UNIFIED EF_CUDA_64BIT_ADDRESS EF_CUDA_ACCELERATORS EF_CUDA_SM90 EF_CUDA_VIRTUAL_SM(EF_CUDA_SM90)"
	.elftype	@"ET_EXEC"


//--------------------- .nv.info                  --------------------------
	.section	.nv.info,"",@"SHT_CUDA_INFO"
	.align	4


	//----- nvinfo : EIATTR_REGCOUNT
	.align		4
        /*0000*/ 	.byte	0x04, 0x2f
        /*0002*/ 	.short	(.L_1 - .L_0)
	.align		4
.L_0:
        /*0004*/ 	.word	index@(triton_poi_fused_9)
        /*0008*/ 	.word	0x0000001e


	//----- nvinfo : EIATTR_MIN_STACK_SIZE
	.align		4
.L_1:
        /*000c*/ 	.byte	0x04, 0x12
        /*000e*/ 	.short	(.L_3 - .L_2)
	.align		4
.L_2:
        /*0010*/ 	.word	index@(triton_poi_fused_9)
        /*0014*/ 	.word	0x00000000


	//----- nvinfo : EIATTR_FRAME_SIZE
	.align		4
.L_3:
        /*0018*/ 	.byte	0x04, 0x11
        /*001a*/ 	.short	(.L_5 - .L_4)
	.align		4
.L_4:
        /*001c*/ 	.word	index@(triton_poi_fused_9)
        /*0020*/ 	.word	0x00000000


	//----- nvinfo : EIATTR_MIN_STACK_SIZE
	.align		4
.L_5:
        /*0024*/ 	.byte	0x04, 0x12
        /*0026*/ 	.short	(.L_7 - .L_6)
	.align		4
.L_6:
        /*0028*/ 	.word	index@(triton_poi_fused_9)
        /*002c*/ 	.word	0x00000000
.L_7:


//--------------------- .nv.info.triton_poi_fused_9 --------------------------
	.section	.nv.info.triton_poi_fused_9,"",@"SHT_CUDA_INFO"
	.sectionflags	@""
	.align	4


	//----- nvinfo : EIATTR_CUDA_API_VERSION
	.align		4
        /*0000*/ 	.byte	0x04, 0x37
        /*0002*/ 	.short	(.L_9 - .L_8)
.L_8:
        /*0004*/ 	.word	0x0000007c


	//----- nvinfo : EIATTR_KPARAM_INFO
	.align		4
.L_9:
        /*0008*/ 	.byte	0x04, 0x17
        /*000a*/ 	.short	(.L_11 - .L_10)
.L_10:
        /*000c*/ 	.word	0x00000000
        /*0010*/ 	.short	0x0003
        /*0012*/ 	.short	0x0014
        /*0014*/ 	.byte	0x00, 0xf0, 0x11, 0x00


	//----- nvinfo : EIATTR_KPARAM_INFO
	.align		4
.L_11:
        /*0018*/ 	.byte	0x04, 0x17
        /*001a*/ 	.short	(.L_13 - .L_12)
.L_12:
        /*001c*/ 	.word	0x00000000
        /*0020*/ 	.short	0x0002
        /*0022*/ 	.short	0x0010
        /*0024*/ 	.byte	0x00, 0xf0, 0x11, 0x00


	//----- nvinfo : EIATTR_KPARAM_INFO
	.align		4
.L_13:
        /*0028*/ 	.byte	0x04, 0x17
        /*002a*/ 	.short	(.L_15 - .L_14)
.L_14:
        /*002c*/ 	.word	0x00000000
        /*0030*/ 	.short	0x0001
        /*0032*/ 	.short	0x0008
        /*0034*/ 	.byte	0x00, 0xf4, 0x21, 0x00


	//----- nvinfo : EIATTR_KPARAM_INFO
	.align		4
.L_15:
        /*0038*/ 	.byte	0x04, 0x17
        /*003a*/ 	.short	(.L_17 - .L_16)
.L_16:
        /*003c*/ 	.word	0x00000000
        /*0040*/ 	.short	0x0000
        /*0042*/ 	.short	0x0000
        /*0044*/ 	.byte	0x00, 0xf4, 0x21, 0x00


	//----- nvinfo : EIATTR_SPARSE_MMA_MASK
	.align		4
.L_17:
        /*0048*/ 	.byte	0x03, 0x50
        /*004a*/ 	.short	0x0000


	//----- nvinfo : EIATTR_MAXREG_COUNT
	.align		4
        /*004c*/ 	.byte	0x03, 0x1b
        /*004e*/ 	.short	0x00ff


	//----- nvinfo : EIATTR_EXIT_INSTR_OFFSETS
	.align		4
        /*0050*/ 	.byte	0x04, 0x1c
        /*0052*/ 	.short	(.L_19 - .L_18)


	//   ....[0]....
.L_18:
        /*0054*/ 	.word	0x00000610


	//   ....[1]....
        /*0058*/ 	.word	0x00000660


	//----- nvinfo : EIATTR_REQNTID
	.align		4
.L_19:
        /*005c*/ 	.byte	0x04, 0x10
        /*005e*/ 	.short	(.L_21 - .L_20)
.L_20:
        /*0060*/ 	.word	0x00000080
        /*0064*/ 	.word	0x00000001
        /*0068*/ 	.word	0x00000001


	//----- nvinfo : EIATTR_CBANK_PARAM_SIZE
	.align		4
.L_21:
        /*006c*/ 	.byte	0x03, 0x19
        /*006e*/ 	.short	0x0018


	//----- nvinfo : EIATTR_PARAM_CBANK
	.align		4
        /*0070*/ 	.byte	0x04, 0x0a
        /*0072*/ 	.short	(.L_23 - .L_22)
	.align		4
.L_22:
        /*0074*/ 	.word	index@(.nv.constant0.triton_poi_fused_9)
        /*0078*/ 	.short	0x0210
        /*007a*/ 	.short	0x0018


	//----- nvinfo : EIATTR_SW_WAR
	.align		4
.L_23:
        /*007c*/ 	.byte	0x04, 0x36
        /*007e*/ 	.short	(.L_25 - .L_24)
.L_24:
        /*0080*/ 	.word	0x00000008
.L_25:


//--------------------- .nv.callgraph             --------------------------
	.section	.nv.callgraph,"",@"SHT_CUDA_CALLGRAPH"
	.align	4
	.sectionentsize	8
	.align		4
        /*0000*/ 	.word	0x00000000
	.align		4
        /*0004*/ 	.word	0xffffffff
	.align		4
        /*0008*/ 	.word	0x00000000
	.align		4
        /*000c*/ 	.word	0xfffffffe
	.align		4
        /*0010*/ 	.word	0x00000000
	.align		4
        /*0014*/ 	.word	0xfffffffd
	.align		4
        /*0018*/ 	.word	0x00000000
	.align		4
        /*001c*/ 	.word	0xfffffffc


//--------------------- .text.triton_poi_fused_9  --------------------------
	.section	.text.triton_poi_fused_9,"ax",@progbits
	.sectionflags	@"SHF_BARRIERS=1"
	.align	128
        .global         triton_poi_fused_9
        .type           triton_poi_fused_9,@function
        .size           triton_poi_fused_9,(.L_x_1 - triton_poi_fused_9)
        .other          triton_poi_fused_9,@"STO_CUDA_ENTRY STV_DEFAULT"
triton_poi_fused_9:
.text.triton_poi_fused_9:
[----:B------:R-:W0:Y:S01]  /*0000*/  LDC R1, c[0x0][0x28] ;  /* 0x00000a00ff017b82 */ /* 0x000e220000000800 */
[----:B------:R-:W1:Y:S07]  /*0010*/  S2R R0, SR_CTAID.X ;  /* 0x0000000000007919 */ /* 0x000e6e0000002500 */
[----:B------:R-:W2:Y:S01]  /*0020*/  LDC.64 R14, c[0x0][0x210] ;  /* 0x00008400ff0e7b82 */ /* 0x000ea20000000a00 */
[----:B------:R-:W-:Y:S01]  /*0030*/  IMAD.MOV.U32 R19, RZ, RZ, RZ ;  /* 0x000000ffff137224 */ /* 0x000fe200078e00ff */
[----:B------:R-:W-:Y:S01]  /*0040*/  ULDC.64 UR6, c[0x0][0x208] ;  /* 0x0000820000067ab9 */ /* 0x000fe20000000a00 */
[----:B------:R-:W3:Y:S01]  /*0050*/  S2R R17, SR_TID.X ;  /* 0x0000000000117919 */ /* 0x000ee20000002100 */
[----:B------:R-:W4:Y:S01]  /*0060*/  S2R R18, SR_CTAID.Y ;  /* 0x0000000000127919 */ /* 0x000f220000002600 */
[----:B------:R-:W-:-:S02]  /*0070*/  IMAD.MOV.U32 R20, RZ, RZ, RZ ;  /* 0x000000ffff147224 */ /* 0x000fc400078e00ff */
[----:B-1----:R-:W-:Y:S01]  /*0080*/  IMAD.SHL.U32 R0, R0, 0x20, RZ ;  /* 0x0000002000007824 */ /* 0x002fe200078e00ff */
[----:B---3--:R-:W-:-:S04]  /*0090*/  SHF.R.U32.HI R21, RZ, 0x5, R17 ;  /* 0x00000005ff157819 */ /* 0x008fc80000011611 */
[----:B------:R-:W-:Y:S01]  /*00a0*/  LOP3.LUT R6, R0, 0x1f, R17, 0xf8, !PT ;  /* 0x0000001f00067812 */ /* 0x000fe200078ef811 */
[----:B----4-:R-:W-:Y:S01]  /*00b0*/  IMAD.SHL.U32 R16, R18, 0x20, RZ ;  /* 0x0000002012107824 */ /* 0x010fe200078e00ff */
[----:B------:R-:W-:Y:S02]  /*00c0*/  SGXT.U32 R21, R21, 0x2 ;  /* 0x000000021515781a */ /* 0x000fe40000000000 */
[----:B------:R-:W-:Y:S02]  /*00d0*/  ISETP.GE.AND P0, PT, R6, 0x31, PT ;  /* 0x000000310600780c */ /* 0x000fe40003f06270 */
[----:B------:R-:W-:Y:S02]  /*00e0*/  LOP3.LUT R2, R16, R21, RZ, 0xfc, !PT ;  /* 0x0000001510027212 */ /* 0x000fe400078efcff */
[----:B------:R-:W-:Y:S02]  /*00f0*/  LOP3.LUT R3, R16, 0x4, R21, 0xfe, !PT ;  /* 0x0000000410037812 */ /* 0x000fe400078efe15 */
[----:B------:R-:W-:Y:S01]  /*0100*/  LOP3.LUT R4, R16, 0x8, R21, 0xfe, !PT ;  /* 0x0000000810047812 */ /* 0x000fe200078efe15 */
[--C-:B------:R-:W-:Y:S01]  /*0110*/  IMAD R27, R2, 0x31, R6.reuse ;  /* 0x00000031021b7824 */ /* 0x100fe200078e0206 */
[----:B------:R-:W-:Y:S01]  /*0120*/  LOP3.LUT R7, R16, 0xc, R21, 0xfe, !PT ;  /* 0x0000000c10077812 */ /* 0x000fe200078efe15 */
[--C-:B------:R-:W-:Y:S01]  /*0130*/  IMAD R3, R3, 0x31, R6.reuse ;  /* 0x0000003103037824 */ /* 0x100fe200078e0206 */
[----:B------:R-:W-:Y:S01]  /*0140*/  LOP3.LUT R9, R16, 0x10, R21, 0xfe, !PT ;  /* 0x0000001010097812 */ /* 0x000fe200078efe15 */
[--C-:B------:R-:W-:Y:S01]  /*0150*/  IMAD R5, R4, 0x31, R6.reuse ;  /* 0x0000003104057824 */ /* 0x100fe200078e0206 */
[----:B------:R-:W-:Y:S01]  /*0160*/  LOP3.LUT R11, R16, 0x14, R21, 0xfe, !PT ;  /* 0x00000014100b7812 */ /* 0x000fe200078efe15 */
[----:B------:R-:W-:Y:S01]  /*0170*/  IMAD R7, R7, 0x31, R6 ;  /* 0x0000003107077824 */ /* 0x000fe200078e0206 */
[----:B------:R-:W-:Y:S01]  /*0180*/  LOP3.LUT R13, R16, 0x18, R21, 0xfe, !PT ;  /* 0x00000018100d7812 */ /* 0x000fe200078efe15 */
[----:B--2---:R-:W-:Y:S01]  /*0190*/  IMAD.WIDE R26, R27, 0x4, R14 ;  /* 0x000000041b1a7825 */ /* 0x004fe200078e020e */
[----:B------:R-:W-:-:S03]  /*01a0*/  LOP3.LUT R23, R16, 0x1c, R21, 0xfe, !PT ;  /* 0x0000001c10177812 */ /* 0x000fc600078efe15 */
[--C-:B------:R-:W-:Y:S01]  /*01b0*/  IMAD R9, R9, 0x31, R6.reuse ;  /* 0x0000003109097824 */ /* 0x100fe200078e0206 */
[----:B------:R1:W2:Y:S01]  /*01c0*/  @!P0 LDG.E.EL R19, desc[UR6][R26.64] ;  /* 0x000000061a138981 */ /* 0x0002a2000c2e1900 */
[--C-:B------:R-:W-:Y:S02]  /*01d0*/  IMAD R11, R11, 0x31, R6.reuse ;  /* 0x000000310b0b7824 */ /* 0x100fe400078e0206 */
[--C-:B------:R-:W-:Y:S02]  /*01e0*/  IMAD R13, R13, 0x31, R6.reuse ;  /* 0x000000310d0d7824 */ /* 0x100fe400078e0206 */
[----:B------:R-:W-:Y:S02]  /*01f0*/  IMAD R23, R23, 0x31, R6 ;  /* 0x0000003117177824 */ /* 0x000fe400078e0206 */
[----:B------:R-:W-:Y:S01]  /*0200*/  IMAD.WIDE R2, R3, 0x4, R14 ;  /* 0x0000000403027825 */ /* 0x000fe200078e020e */
[----:B------:R-:W-:-:S03]  /*0210*/  CS2R R24, SRZ ;  /* 0x0000000000187805 */ /* 0x000fc6000001ff00 */
[--C-:B------:R-:W-:Y:S01]  /*0220*/  IMAD.WIDE R4, R5, 0x4, R14.reuse ;  /* 0x0000000405047825 */ /* 0x100fe200078e020e */
[----:B-1----:R-:W-:Y:S01]  /*0230*/  CS2R R26, SRZ ;  /* 0x00000000001a7805 */ /* 0x002fe2000001ff00 */
[----:B------:R1:W3:Y:S02]  /*0240*/  @!P0 LDG.E.EL R20, desc[UR6][R2.64] ;  /* 0x0000000602148981 */ /* 0x0002e4000c2e1900 */
[----:B------:R-:W-:-:S04]  /*0250*/  IMAD.WIDE R6, R7, 0x4, R14 ;  /* 0x0000000407067825 */ /* 0x000fc800078e020e */
[--C-:B------:R-:W-:Y:S01]  /*0260*/  IMAD.WIDE R8, R9, 0x4, R14.reuse ;  /* 0x0000000409087825 */ /* 0x100fe200078e020e */
[----:B------:R-:W4:Y:S03]  /*0270*/  @!P0 LDG.E.EL R24, desc[UR6][R6.64] ;  /* 0x0000000606188981 */ /* 0x000f26000c2e1900 */
[----:B------:R-:W-:-:S04]  /*0280*/  IMAD.WIDE R10, R11, 0x4, R14 ;  /* 0x000000040b0a7825 */ /* 0x000fc800078e020e */
[--C-:B------:R-:W-:Y:S01]  /*0290*/  IMAD.WIDE R12, R13, 0x4, R14.reuse ;  /* 0x000000040d0c7825 */ /* 0x100fe200078e020e */
[----:B------:R-:W5:Y:S03]  /*02a0*/  @!P0 LDG.E.EL R25, desc[UR6][R10.64] ;  /* 0x000000060a198981 */ /* 0x000f66000c2e1900 */
[----:B------:R-:W-:Y:S01]  /*02b0*/  IMAD.WIDE R14, R23, 0x4, R14 ;  /* 0x00000004170e7825 */ /* 0x000fe200078e020e */
[----:B------:R-:W5:Y:S03]  /*02c0*/  @!P0 LDG.E.EL R27, desc[UR6][R12.64] ;  /* 0x000000060c1b8981 */ /* 0x000f66000c2e1900 */
[----:B------:R-:W-:Y:S01]  /*02d0*/  IMAD.MOV.U32 R22, RZ, RZ, RZ ;  /* 0x000000ffff167224 */ /* 0x000fe200078e00ff */
[----:B------:R-:W5:Y:S01]  /*02e0*/  @!P0 LDG.E.EL R26, desc[UR6][R14.64] ;  /* 0x000000060e1a8981 */ /* 0x000f62000c2e1900 */
[----:B------:R-:W-:-:S04]  /*02f0*/  IMAD.MOV.U32 R23, RZ, RZ, RZ ;  /* 0x000000ffff177224 */ /* 0x000fc800078e00ff */
[----:B------:R-:W5:Y:S04]  /*0300*/  @!P0 LDG.E.EL R22, desc[UR6][R4.64] ;  /* 0x0000000604168981 */ /* 0x000f68000c2e1900 */
[----:B------:R1:W5:Y:S01]  /*0310*/  @!P0 LDG.E.EL R23, desc[UR6][R8.64] ;  /* 0x0000000608178981 */ /* 0x000362000c2e1900 */
[----:B------:R-:W1:Y:S02]  /*0320*/  S2UR UR5, SR_CgaCtaId ;  /* 0x00000000000579c3 */ /* 0x000e640000008800 */
[----:B-1----:R-:W-:Y:S01]  /*0330*/  IMAD.SHL.U32 R2, R17, 0x20, RZ ;  /* 0x0000002011027824 */ /* 0x002fe200078e00ff */
[----:B------:R-:W-:-:S04]  /*0340*/  UMOV UR4, 0x400 ;  /* 0x0000040000047882 */ /* 0x000fc80000000000 */
[----:B------:R-:W-:-:S04]  /*0350*/  LOP3.LUT R2, R2, 0x3e0, RZ, 0xc0, !PT ;  /* 0x000003e002027812 */ /* 0x000fc800078ec0ff */
[----:B------:R-:W-:Y:S01]  /*0360*/  LOP3.LUT R21, R2, R21, RZ, 0xfc, !PT ;  /* 0x0000001502157212 */ /* 0x000fe200078efcff */
[----:B0-----:R-:W-:-:S06]  /*0370*/  UPRMT UR4, UR5, 0x654, UR4 ;  /* 0x0000065405047896 */ /* 0x001fcc0008000004 */
[----:B------:R-:W-:-:S05]  /*0380*/  LEA.HI R2, R2, UR4, RZ, 0x1f ;  /* 0x0000000402027c11 */ /* 0x000fca000f8ff8ff */
[----:B------:R-:W-:Y:S01]  /*0390*/  IMAD R21, R21, 0x4, R2 ;  /* 0x0000000415157824 */ /* 0x000fe200078e0202 */
[C---:B------:R-:W-:Y:S01]  /*03a0*/  SHF.L.U32 R2, R17.reuse, 0x1, RZ ;  /* 0x0000000111027819 */ /* 0x040fe200000006ff */
[----:B------:R-:W-:-:S03]  /*03b0*/  IMAD.SHL.U32 R3, R17, 0x4, RZ ;  /* 0x0000000411037824 */ /* 0x000fc600078e00ff */
[----:B------:R-:W-:Y:S02]  /*03c0*/  LOP3.LUT R2, R2, 0xf0, RZ, 0xc0, !PT ;  /* 0x000000f002027812 */ /* 0x000fe400078ec0ff */
[----:B------:R-:W-:-:S03]  /*03d0*/  LOP3.LUT R8, R3, 0x1fc, RZ, 0xc0, !PT ;  /* 0x000001fc03087812 */ /* 0x000fc600078ec0ff */
[----:B------:R-:W-:-:S04]  /*03e0*/  VIADD R5, R2, UR4 ;  /* 0x0000000402057c36 */ /* 0x000fc80008000000 */
[----:B------:R-:W-:Y:S01]  /*03f0*/  IMAD R5, R8, 0x4, R5 ;  /* 0x0000000408057824 */ /* 0x000fe200078e0205 */
[----:B------:R-:W-:Y:S02]  /*0400*/  SHF.R.S32.HI R18, RZ, 0x1a, R18 ;  /* 0x0000001aff127819 */ /* 0x000fe40000011412 */
[----:B------:R-:W-:Y:S02]  /*0410*/  LOP3.LUT R16, R16, 0x1c, R3, 0xf8, !PT ;  /* 0x0000001c10107812 */ /* 0x000fe400078ef803 */
[----:B------:R-:W-:-:S04]  /*0420*/  SGXT R3, R18, 0x1 ;  /* 0x000000011203781a */ /* 0x000fc80000000200 */
[----:B------:R-:W-:Y:S02]  /*0430*/  LEA.HI R10, R3, R16, RZ, 0x7 ;  /* 0x00000010030a7211 */ /* 0x000fe400078f38ff */
[----:B------:R-:W0:Y:S02]  /*0440*/  LDC.64 R2, c[0x0][0x218] ;  /* 0x00008600ff027b82 */ /* 0x000e240000000a00 */
[----:B------:R-:W-:Y:S02]  /*0450*/  LOP3.LUT R9, R10, 0xffffff80, RZ, 0xc0, !PT ;  /* 0xffffff800a097812 */ /* 0x000fe400078ec0ff */
[----:B------:R-:W-:-:S03]  /*0460*/  SHF.R.U32.HI R17, RZ, 0x3, R17 ;  /* 0x00000003ff117819 */ /* 0x000fc60000011611 */
[----:B------:R-:W-:Y:S01]  /*0470*/  IMAD.IADD R11, R16, 0x1, -R9 ;  /* 0x00000001100b7824 */ /* 0x000fe200078e0a09 */
[----:B------:R-:W-:Y:S02]  /*0480*/  SGXT.U32 R9, R17, 0x4 ;  /* 0x000000041109781a */ /* 0x000fe40000000000 */
[----:B------:R-:W-:Y:S02]  /*0490*/  SHF.R.S32.HI R10, RZ, 0x7, R10 ;  /* 0x00000007ff0a7819 */ /* 0x000fe4000001140a */
[----:B------:R-:W-:Y:S02]  /*04a0*/  LOP3.LUT R9, R0, R9, RZ, 0xfc, !PT ;  /* 0x0000000900097212 */ /* 0x000fe400078efcff */
[----:B------:R-:W-:Y:S01]  /*04b0*/  LOP3.LUT R13, R8, 0x200, RZ, 0xfc, !PT ;  /* 0x00000200080d7812 */ /* 0x000fe200078efcff */
[----:B------:R-:W-:Y:S01]  /*04c0*/  IMAD R12, R10, 0x1880, R11 ;  /* 0x000018800a0c7824 */ /* 0x000fe200078e020b */
[C---:B------:R-:W-:Y:S02]  /*04d0*/  LOP3.LUT R0, R9.reuse, 0x10, RZ, 0xfc, !PT ;  /* 0x0000001009007812 */ /* 0x040fe400078efcff */
[----:B------:R-:W-:-:S02]  /*04e0*/  ISETP.GE.AND P1, PT, R9, 0x31, PT ;  /* 0x000000310900780c */ /* 0x000fc40003f26270 */
[----:B------:R-:W-:Y:S02]  /*04f0*/  ISETP.GE.AND P0, PT, R0, 0x31, PT ;  /* 0x000000310000780c */ /* 0x000fe40003f06270 */
[----:B------:R-:W-:Y:S02]  /*0500*/  SHF.R.U32.HI R13, RZ, 0x1, R13 ;  /* 0x00000001ff0d7819 */ /* 0x000fe4000001160d */
[----:B------:R-:W-:Y:S02]  /*0510*/  LEA R11, R9, R12, 0x7 ;  /* 0x0000000c090b7211 */ /* 0x000fe400078e38ff */
[----:B------:R-:W-:-:S03]  /*0520*/  LOP3.LUT R13, R13, 0x1f0, RZ, 0xc0, !PT ;  /* 0x000001f00d0d7812 */ /* 0x000fc600078ec0ff */
[----:B0-----:R-:W-:-:S04]  /*0530*/  IMAD.WIDE R10, R11, 0x4, R2 ;  /* 0x000000040b0a7825 */ /* 0x001fc800078e0202 */
[----:B------:R-:W-:-:S04]  /*0540*/  VIADD R13, R13, UR4 ;  /* 0x000000040d0d7c36 */ /* 0x000fc80008000000 */
[----:B------:R-:W-:Y:S01]  /*0550*/  IMAD R13, R8, 0x4, R13 ;  /* 0x00000004080d7824 */ /* 0x000fe200078e020d */
[----:B--2---:R-:W-:Y:S04]  /*0560*/  STS [R21], R19 ;  /* 0x0000001315007388 */ /* 0x004fe80000000800 */
[----:B---3--:R-:W-:Y:S04]  /*0570*/  STS [R21+0x10], R20 ;  /* 0x0000101415007388 */ /* 0x008fe80000000800 */
[----:B----4-:R-:W-:Y:S04]  /*0580*/  STS [R21+0x30], R24 ;  /* 0x0000301815007388 */ /* 0x010fe80000000800 */
[----:B-----5:R-:W-:Y:S04]  /*0590*/  STS [R21+0x50], R25 ;  /* 0x0000501915007388 */ /* 0x020fe80000000800 */
[----:B------:R-:W-:Y:S04]  /*05a0*/  STS [R21+0x60], R27 ;  /* 0x0000601b15007388 */ /* 0x000fe80000000800 */
[----:B------:R-:W-:Y:S04]  /*05b0*/  STS [R21+0x70], R26 ;  /* 0x0000701a15007388 */ /* 0x000fe80000000800 */
[----:B------:R-:W-:Y:S04]  /*05c0*/  STS [R21+0x20], R22 ;  /* 0x0000201615007388 */ /* 0x000fe80000000800 */
[----:B------:R-:W-:Y:S01]  /*05d0*/  STS [R21+0x40], R23 ;  /* 0x0000401715007388 */ /* 0x000fe20000000800 */
[----:B------:R-:W-:Y:S06]  /*05e0*/  BAR.SYNC.DEFER_BLOCKING 0x0 ;  /* 0x0000000000007b1d */ /* 0x000fec0000010000 */
[----:B------:R-:W0:Y:S04]  /*05f0*/  LDS.128 R4, [R5] ;  /* 0x0000000005047984 */ /* 0x000e280000000c00 */
[----:B0-----:R0:W-:Y:S02]  /*0600*/  @!P1 STG.E.128 desc[UR6][R10.64], R4 ;  /* 0x000000040a009986 */ /* 0x0011e4000c101d06 */
[----:B0-----:R-:W-:Y:S05]  /*0610*/  @P0 EXIT ;  /* 0x000000000000094d */ /* 0x001fea0003800000 */
[----:B0-----:R-:W0:Y:S01]  /*0620*/  LDS.128 R8, [R13+0x800] ;  /* 0x000800000d087984 */ /* 0x001e220000000c00 */
[----:B------:R-:W-:-:S04]  /*0630*/  IMAD R5, R0, 0x80, R12 ;  /* 0x0000008000057824 */ /* 0x000fc800078e020c */
[----:B------:R-:W-:-:S05]  /*0640*/  IMAD.WIDE R2, R5, 0x4, R2 ;  /* 0x0000000405027825 */ /* 0x000fca00078e0202 */
[----:B0-----:R-:W-:Y:S01]  /*0650*/  STG.E.128 desc[UR6][R2.64], R8 ;  /* 0x0000000802007986 */ /* 0x001fe2000c101d06 */
[----:B------:R-:W-:Y:S05]  /*0660*/  EXIT ;  /* 0x000000000000794d */ /* 0x000fea0003800000 */
.L_x_0:
[----:B------:R-:W-:-:S00]  /*0670*/  BRA `(.L_x_0) ;  /* 0xfffffffc00fc7947 */ /* 0x000fc0000383ffff */
[----:B------:R-:W-:-:S00]  /*0680*/  NOP ;  /* 0x0000000000007918 */ /* 0x000fc00000000000 */
[----:B------:R-:W-:-:S00]  /*0690*/  NOP ;  /* 0x0000000000007918 */ /* 0x000fc00000000000 */
[----:B------:R-:W-:-:S00]  /*06a0*/  NOP ;  /* 0x0000000000007918 */ /* 0x000fc00000000000 */
[----:B------:R-:W-:-:S00]  /*06b0*/  NOP ;  /* 0x0000000000007918 */ /* 0x000fc00000000000 */
[----:B------:R-:W-:-:S00]  /*06c0*/  NOP ;  /* 0x0000000000007918 */ /* 0x000fc00000000000 */
[----:B------:R-:W-:-:S00]  /*06d0*/  NOP ;  /* 0x0000000000007918 */ /* 0x000fc00000000000 */
[----:B------:R-:W-:-:S00]  /*06e0*/  NOP ;  /* 0x0000000000007918 */ /* 0x000fc00000000000 */
[----:B------:R-:W-:-:S00]  /*06f0*/  NOP ;  /* 0x0000000000007918 */ /* 0x000fc00000000000 */
.L_x_1:


//--------------------- .nv.shared.triton_poi_fused_9 --------------------------
	.section	.nv.shared.triton_poi_fused_9,"aw",@nobits
	.sectionflags	@""
	.align	16
	.zero		1024


//--------------------- .nv.constant0.triton_poi_fused_9 --------------------------
	.section	.nv.constant0.triton_poi_fused_9,"a",@progbits
	.sectionflags	@""
	.align	4
.nv.constant0.triton_poi_fused_9:
	.zero		552
